	.headerflags	@"EF_CUDA_TEXMODE_UNIFIED EF_CUDA_64BIT_ADDRESS EF_CUDA_ACCELERATORS EF_CUDA_SM90 EF_CUDA_VIRTUAL_SM(EF_CUDA_SM90)"
	.elftype	@"ET_EXEC"


//--------------------- .nv.info                  --------------------------
	.section	.nv.info,"",@"SHT_CUDA_INFO"
	.align	4


	//----- nvinfo : EIATTR_REGCOUNT
	.align		4
        /*0000*/ 	.byte	0x04, 0x2f
        /*0002*/ 	.short	(.L_1 - .L_0)
	.align		4
.L_0:
        /*0004*/ 	.word	index@(triton_poi_fused_4)
        /*0008*/ 	.word	0x00000016


	//----- nvinfo : EIATTR_MIN_STACK_SIZE
	.align		4
.L_1:
        /*000c*/ 	.byte	0x04, 0x12
        /*000e*/ 	.short	(.L_3 - .L_2)
	.align		4
.L_2:
        /*0010*/ 	.word	index@(triton_poi_fused_4)
        /*0014*/ 	.word	0x00000000


	//----- nvinfo : EIATTR_FRAME_SIZE
	.align		4
.L_3:
        /*0018*/ 	.byte	0x04, 0x11
        /*001a*/ 	.short	(.L_5 - .L_4)
	.align		4
.L_4:
        /*001c*/ 	.word	index@(triton_poi_fused_4)
        /*0020*/ 	.word	0x00000000


	//----- nvinfo : EIATTR_MIN_STACK_SIZE
	.align		4
.L_5:
        /*0024*/ 	.byte	0x04, 0x12
        /*0026*/ 	.short	(.L_7 - .L_6)
	.align		4
.L_6:
        /*0028*/ 	.word	index@(triton_poi_fused_4)
        /*002c*/ 	.word	0x00000000
.L_7:


//--------------------- .nv.info.triton_poi_fused_4 --------------------------
	.section	.nv.info.triton_poi_fused_4,"",@"SHT_CUDA_INFO"
	.sectionflags	@""
	.align	4


	//----- nvinfo : EIATTR_CUDA_API_VERSION
	.align		4
        /*0000*/ 	.byte	0x04, 0x37
        /*0002*/ 	.short	(.L_9 - .L_8)
.L_8:
        /*0004*/ 	.word	0x0000007c


	//----- nvinfo : EIATTR_KPARAM_INFO
	.align		4
.L_9:
        /*0008*/ 	.byte	0x04, 0x17
        /*000a*/ 	.short	(.L_11 - .L_10)
.L_10:
        /*000c*/ 	.word	0x00000000
        /*0010*/ 	.short	0x0003
        /*0012*/ 	.short	0x0014
        /*0014*/ 	.byte	0x00, 0xf0, 0x11, 0x00


	//----- nvinfo : EIATTR_KPARAM_INFO
	.align		4
.L_11:
        /*0018*/ 	.byte	0x04, 0x17
        /*001a*/ 	.short	(.L_13 - .L_12)
.L_12:
        /*001c*/ 	.word	0x00000000
        /*0020*/ 	.short	0x0002
        /*0022*/ 	.short	0x0010
        /*0024*/ 	.byte	0x00, 0xf0, 0x11, 0x00


	//----- nvinfo : EIATTR_KPARAM_INFO
	.align		4
.L_13:
        /*0028*/ 	.byte	0x04, 0x17
        /*002a*/ 	.short	(.L_15 - .L_14)
.L_14:
        /*002c*/ 	.word	0x00000000
        /*0030*/ 	.short	0x0001
        /*0032*/ 	.short	0x0008
        /*0034*/ 	.byte	0x00, 0xf4, 0x21, 0x00


	//----- nvinfo : EIATTR_KPARAM_INFO
	.align		4
.L_15:
        /*0038*/ 	.byte	0x04, 0x17
        /*003a*/ 	.short	(.L_17 - .L_16)
.L_16:
        /*003c*/ 	.word	0x00000000
        /*0040*/ 	.short	0x0000
        /*0042*/ 	.short	0x0000
        /*0044*/ 	.byte	0x00, 0xf4, 0x21, 0x00


	//----- nvinfo : EIATTR_SPARSE_MMA_MASK
	.align		4
.L_17:
        /*0048*/ 	.byte	0x03, 0x50
        /*004a*/ 	.short	0x0000


	//----- nvinfo : EIATTR_MAXREG_COUNT
	.align		4
        /*004c*/ 	.byte	0x03, 0x1b
        /*004e*/ 	.short	0x00ff


	//----- nvinfo : EIATTR_EXIT_INSTR_OFFSETS
	.align		4
        /*0050*/ 	.byte	0x04, 0x1c
        /*0052*/ 	.short	(.L_19 - .L_18)


	//   ....[0]....
.L_18:
        /*0054*/ 	.word	0x00000410


	//   ....[1]....
        /*0058*/ 	.word	0x00000460


	//----- nvinfo : EIATTR_REQNTID
	.align		4
.L_19:
        /*005c*/ 	.byte	0x04, 0x10
        /*005e*/ 	.short	(.L_21 - .L_20)
.L_20:
        /*0060*/ 	.word	0x00000080
        /*0064*/ 	.word	0x00000001
        /*0068*/ 	.word	0x00000001


	//----- nvinfo : EIATTR_CBANK_PARAM_SIZE
	.align		4
.L_21:
        /*006c*/ 	.byte	0x03, 0x19
        /*006e*/ 	.short	0x0018


	//----- nvinfo : EIATTR_PARAM_CBANK
	.align		4
        /*0070*/ 	.byte	0x04, 0x0a
        /*0072*/ 	.short	(.L_23 - .L_22)
	.align		4
.L_22:
        /*0074*/ 	.word	index@(.nv.constant0.triton_poi_fused_4)
        /*0078*/ 	.short	0x0210
        /*007a*/ 	.short	0x0018


	//----- nvinfo : EIATTR_SW_WAR
	.align		4
.L_23:
        /*007c*/ 	.byte	0x04, 0x36
        /*007e*/ 	.short	(.L_25 - .L_24)
.L_24:
        /*0080*/ 	.word	0x00000008
.L_25:


//--------------------- .nv.callgraph             --------------------------
	.section	.nv.callgraph,"",@"SHT_CUDA_CALLGRAPH"
	.align	4
	.sectionentsize	8
	.align		4
        /*0000*/ 	.word	0x00000000
	.align		4
        /*0004*/ 	.word	0xffffffff
	.align		4
        /*0008*/ 	.word	0x00000000
	.align		4
        /*000c*/ 	.word	0xfffffffe
	.align		4
        /*0010*/ 	.word	0x00000000
	.align		4
        /*0014*/ 	.word	0xfffffffd
	.align		4
        /*0018*/ 	.word	0x00000000
	.align		4
        /*001c*/ 	.word	0xfffffffc


//--------------------- .text.triton_poi_fused_4  --------------------------
	.section	.text.triton_poi_fused_4,"ax",@progbits
	.sectionflags	@"SHF_BARRIERS=1"
	.align	128
        .global         triton_poi_fused_4
        .type           triton_poi_fused_4,@function
        .size           triton_poi_fused_4,(.L_x_1 - triton_poi_fused_4)
        .other          triton_poi_fused_4,@"STO_CUDA_ENTRY STV_DEFAULT"
triton_poi_fused_4:
.text.triton_poi_fused_4:
[----:B------:R-:W0:Y:S02]  /*0000*/  LDC R1, c[0x0][0x28] ;  /* 0x00000a00ff017b82 */ /* 0x000e240000000800 */
[----:B------:R-:W1:Y:S01]  /*0010*/  S2R R2, SR_TID.X ;  /* 0x0000000000027919 */ /* 0x000e620000002100 */
[----:B------:R-:W2:Y:S01]  /*0020*/  LDC.64 R14, c[0x0][0x210] ;  /* 0x00008400ff0e7b82 */ /* 0x000ea20000000a00 */
[----:B------:R-:W-:Y:S01]  /*0030*/  CS2R R6, SRZ ;  /* 0x0000000000067805 */ /* 0x000fe2000001ff00 */
[----:B------:R-:W3:Y:S01]  /*0040*/  S2R R3, SR_CTAID.Y ;  /* 0x0000000000037919 */ /* 0x000ee20000002600 */
[----:B------:R-:W4:Y:S01]  /*0050*/  S2R R5, SR_CTAID.X ;  /* 0x0000000000057919 */ /* 0x000f220000002500 */
[----:B------:R-:W-:Y:S01]  /*0060*/  CS2R R10, SRZ ;  /* 0x00000000000a7805 */ /* 0x000fe2000001ff00 */
[----:B------:R-:W-:Y:S01]  /*0070*/  ULDC.64 UR6, c[0x0][0x208] ;  /* 0x0000820000067ab9 */ /* 0x000fe20000000a00 */
[----:B-1----:R-:W-:-:S04]  /*0080*/  LOP3.LUT R16, R2, 0x7f, RZ, 0xc0, !PT ;  /* 0x0000007f02107812 */ /* 0x002fc800078ec0ff */
[----:B---3--:R-:W-:Y:S01]  /*0090*/  PRMT R4, R16, 0x6540, R3 ;  /* 0x0000654010047816 */ /* 0x008fe20000000003 */
[----:B----4-:R-:W-:-:S04]  /*00a0*/  IMAD.SHL.U32 R0, R5, 0x4, RZ ;  /* 0x0000000405007824 */ /* 0x010fc800078e00ff */
[----:B------:R-:W-:Y:S01]  /*00b0*/  IMAD.IADD R4, R4, 0x1, R5 ;  /* 0x0000000104047824 */ /* 0x000fe200078e0205 */
[----:B------:R-:W-:-:S03]  /*00c0*/  ISETP.GE.AND P0, PT, R0, 0x4, PT ;  /* 0x000000040000780c */ /* 0x000fc60003f06270 */
[----:B------:R-:W-:Y:S01]  /*00d0*/  IMAD.SHL.U32 R13, R4, 0x4, RZ ;  /* 0x00000004040d7824 */ /* 0x000fe200078e00ff */
[----:B------:R-:W-:-:S03]  /*00e0*/  CS2R R4, SRZ ;  /* 0x0000000000047805 */ /* 0x000fc6000001ff00 */
[C---:B------:R-:W-:Y:S02]  /*00f0*/  VIADD R9, R13.reuse, 0x200 ;  /* 0x000002000d097836 */ /* 0x040fe40000000000 */
[----:B--2---:R-:W-:-:S04]  /*0100*/  IMAD.WIDE R12, R13, 0x4, R14 ;  /* 0x000000040d0c7825 */ /* 0x004fc800078e020e */
[----:B------:R-:W-:Y:S01]  /*0110*/  IMAD.WIDE R14, R9, 0x4, R14 ;  /* 0x00000004090e7825 */ /* 0x000fe200078e020e */
[----:B------:R-:W-:Y:S01]  /*0120*/  CS2R R8, SRZ ;  /* 0x0000000000087805 */ /* 0x000fe2000001ff00 */
[----:B------:R1:W2:Y:S05]  /*0130*/  @!P0 LDG.E.EL.128 R4, desc[UR6][R12.64] ;  /* 0x000000060c048981 */ /* 0x0002aa000c2e1d00 */
[----:B------:R-:W3:Y:S01]  /*0140*/  @!P0 LDG.E.EL.128 R8, desc[UR6][R14.64] ;  /* 0x000000060e088981 */ /* 0x000ee2000c2e1d00 */
[----:B------:R-:W4:Y:S01]  /*0150*/  S2UR UR5, SR_CgaCtaId ;  /* 0x00000000000579c3 */ /* 0x000f220000008800 */
[----:B------:R-:W-:Y:S01]  /*0160*/  UMOV UR4, 0x400 ;  /* 0x0000040000047882 */ /* 0x000fe20000000000 */
[----:B------:R-:W-:Y:S01]  /*0170*/  SHF.R.U32.HI R19, RZ, 0x2, R2 ;  /* 0x00000002ff137819 */ /* 0x000fe20000011602 */
[----:B------:R-:W-:-:S03]  /*0180*/  IMAD.SHL.U32 R17, R2, 0x4, RZ ;  /* 0x0000000402117824 */ /* 0x000fc600078e00ff */
[----:B------:R-:W-:Y:S01]  /*0190*/  LOP3.LUT R19, R19, 0x10, RZ, 0xc0, !PT ;  /* 0x0000001013137812 */ /* 0x000fe200078ec0ff */
[----:B----4-:R-:W-:-:S06]  /*01a0*/  UPRMT UR4, UR5, 0x654, UR4 ;  /* 0x0000065405047896 */ /* 0x010fcc0008000004 */
[----:B------:R-:W-:Y:S01]  /*01b0*/  LEA R18, R16, UR4, 0x2 ;  /* 0x0000000410127c11 */ /* 0x000fe2000f8e10ff */
[----:B------:R-:W-:Y:S01]  /*01c0*/  VIADD R19, R19, UR4 ;  /* 0x0000000413137c36 */ /* 0x000fe20008000000 */
[----:B------:R-:W-:-:S05]  /*01d0*/  LOP3.LUT R16, R17, 0x1fc, RZ, 0xc0, !PT ;  /* 0x000001fc11107812 */ /* 0x000fca00078ec0ff */
[----:B-1----:R-:W-:Y:S01]  /*01e0*/  IMAD R12, R16, 0x4, R19 ;  /* 0x00000004100c7824 */ /* 0x002fe200078e0213 */
[----:B--2---:R1:W-:Y:S04]  /*01f0*/  STS [R18], R4 ;  /* 0x0000000412007388 */ /* 0x0043e80000000800 */
[----:B------:R2:W-:Y:S04]  /*0200*/  STS [R18+0x410], R5 ;  /* 0x0004100512007388 */ /* 0x0005e80000000800 */
[----:B------:R4:W-:Y:S01]  /*0210*/  STS [R18+0x820], R6 ;  /* 0x0008200612007388 */ /* 0x0009e20000000800 */
[----:B-1----:R-:W-:-:S03]  /*0220*/  LOP3.LUT R4, R17, 0xfc, RZ, 0xc0, !PT ;  /* 0x000000fc11047812 */ /* 0x002fc600078ec0ff */
[----:B------:R1:W-:Y:S01]  /*0230*/  STS [R18+0xc30], R7 ;  /* 0x000c300712007388 */ /* 0x0003e20000000800 */
[----:B--2---:R-:W-:-:S03]  /*0240*/  SHF.R.S32.HI R5, RZ, 0x17, R3 ;  /* 0x00000017ff057819 */ /* 0x004fc60000011403 */
[----:B---3--:R2:W-:Y:S01]  /*0250*/  STS [R18+0x200], R8 ;  /* 0x0002000812007388 */ /* 0x0085e20000000800 */
[----:B------:R-:W-:Y:S02]  /*0260*/  PRMT R3, R4, 0x6540, R3 ;  /* 0x0000654004037816 */ /* 0x000fe40000000003 */
[----:B----4-:R-:W-:Y:S01]  /*0270*/  SGXT R6, R5, 0x1 ;  /* 0x000000010506781a */ /* 0x010fe20000000200 */
[----:B------:R-:W-:Y:S01]  /*0280*/  STS [R18+0x610], R9 ;  /* 0x0006100912007388 */ /* 0x000fe20000000800 */
[----:B------:R-:W3:Y:S01]  /*0290*/  LDC.64 R4, c[0x0][0x218] ;  /* 0x00008600ff047b82 */ /* 0x000ee20000000a00 */
[----:B-1----:R-:W-:Y:S02]  /*02a0*/  SHF.R.U32.HI R7, RZ, 0x6, R2 ;  /* 0x00000006ff077819 */ /* 0x002fe40000011602 */
[----:B------:R-:W-:Y:S01]  /*02b0*/  STS [R18+0xa20], R10 ;  /* 0x000a200a12007388 */ /* 0x000fe20000000800 */
[----:B------:R-:W-:Y:S02]  /*02c0*/  LEA.HI R6, R6, R3, RZ, 0x7 ;  /* 0x0000000306067211 */ /* 0x000fe400078f38ff */
[----:B------:R-:W-:Y:S01]  /*02d0*/  SGXT.U32 R7, R7, 0x1 ;  /* 0x000000010707781a */ /* 0x000fe20000000000 */
[----:B------:R-:W-:Y:S01]  /*02e0*/  STS [R18+0xe30], R11 ;  /* 0x000e300b12007388 */ /* 0x000fe20000000800 */
[----:B--2---:R-:W-:Y:S01]  /*02f0*/  LOP3.LUT R8, R16, 0x200, RZ, 0xfc, !PT ;  /* 0x0000020010087812 */ /* 0x004fe200078efcff */
[----:B------:R-:W-:Y:S01]  /*0300*/  IMAD.SHL.U32 R2, R6, 0x4, RZ ;  /* 0x0000000406027824 */ /* 0x000fe200078e00ff */
[----:B------:R-:W-:Y:S01]  /*0310*/  LOP3.LUT R7, R0, R7, RZ, 0xfc, !PT ;  /* 0x0000000700077212 */ /* 0x000fe200078efcff */
[----:B------:R-:W-:Y:S01]  /*0320*/  BAR.SYNC.DEFER_BLOCKING 0x0 ;  /* 0x0000000000007b1d */ /* 0x000fe20000010000 */
[----:B------:R-:W-:-:S02]  /*0330*/  LOP3.LUT R6, R6, 0xffffff80, RZ, 0xc0, !PT ;  /* 0xffffff8006067812 */ /* 0x000fc400078ec0ff */
[----:B------:R-:W-:Y:S02]  /*0340*/  LOP3.LUT R2, R2, 0xfffffe00, RZ, 0xc0, !PT ;  /* 0xfffffe0002027812 */ /* 0x000fe400078ec0ff */
[C---:B------:R-:W-:Y:S02]  /*0350*/  LOP3.LUT R0, R7.reuse, 0x2, RZ, 0xfc, !PT ;  /* 0x0000000207007812 */ /* 0x040fe400078efcff */
[----:B------:R-:W-:Y:S02]  /*0360*/  IADD3 R6, R2, R3, -R6 ;  /* 0x0000000302067210 */ /* 0x000fe40007ffe806 */
[C---:B------:R-:W-:Y:S02]  /*0370*/  ISETP.GE.AND P1, PT, R7.reuse, 0x4, PT ;  /* 0x000000040700780c */ /* 0x040fe40003f26270 */
[----:B------:R-:W-:Y:S01]  /*0380*/  ISETP.GE.AND P0, PT, R0, 0x4, PT ;  /* 0x000000040000780c */ /* 0x000fe20003f06270 */
[----:B------:R-:W-:Y:S01]  /*0390*/  IMAD R3, R7, 0x80, R6 ;  /* 0x0000008007037824 */ /* 0x000fe200078e0206 */
[----:B------:R-:W-:-:S03]  /*03a0*/  SHF.R.U32.HI R8, RZ, 0x4, R8 ;  /* 0x00000004ff087819 */ /* 0x000fc60000011608 */
[----:B---3--:R-:W-:Y:S01]  /*03b0*/  IMAD.WIDE R2, R3, 0x4, R4 ;  /* 0x0000000403027825 */ /* 0x008fe200078e0204 */
[----:B------:R-:W-:-:S05]  /*03c0*/  LOP3.LUT R8, R8, 0x30, RZ, 0xc0, !PT ;  /* 0x0000003008087812 */ /* 0x000fca00078ec0ff */
[----:B------:R-:W-:Y:S01]  /*03d0*/  VIADD R7, R8, UR4 ;  /* 0x0000000408077c36 */ /* 0x000fe20008000000 */
[----:B------:R-:W1:Y:S03]  /*03e0*/  LDS.128 R12, [R12] ;  /* 0x000000000c0c7984 */ /* 0x000e660000000c00 */
[----:B------:R-:W-:Y:S01]  /*03f0*/  IMAD R7, R16, 0x4, R7 ;  /* 0x0000000410077824 */ /* 0x000fe200078e0207 */
[----:B-1----:R1:W-:Y:S01]  /*0400*/  @!P1 STG.E.128 desc[UR6][R2.64], R12 ;  /* 0x0000000c02009986 */ /* 0x0023e2000c101d06 */
[----:B------:R-:W-:Y:S05]  /*0410*/  @P0 EXIT ;  /* 0x000000000000094d */ /* 0x000fea0003800000 */
[----:B------:R-:W0:Y:S01]  /*0420*/  LDS.128 R8, [R7+0x800] ;  /* 0x0008000007087984 */ /* 0x000e220000000c00 */
[----:B-1----:R-:W-:-:S04]  /*0430*/  IMAD R3, R0, 0x80, R6 ;  /* 0x0000008000037824 */ /* 0x002fc800078e0206 */
[----:B------:R-:W-:-:S05]  /*0440*/  IMAD.WIDE R4, R3, 0x4, R4 ;  /* 0x0000000403047825 */ /* 0x000fca00078e0204 */
[----:B0-----:R-:W-:Y:S01]  /*0450*/  STG.E.128 desc[UR6][R4.64], R8 ;  /* 0x0000000804007986 */ /* 0x001fe2000c101d06 */
[----:B------:R-:W-:Y:S05]  /*0460*/  EXIT ;  /* 0x000000000000794d */ /* 0x000fea0003800000 */
.L_x_0:
[----:B------:R-:W-:-:S00]  /*0470*/  BRA `(.L_x_0) ;  /* 0xfffffffc00fc7947 */ /* 0x000fc0000383ffff */
[----:B------:R-:W-:-:S00]  /*0480*/  NOP ;  /* 0x0000000000007918 */ /* 0x000fc00000000000 */
[----:B------:R-:W-:-:S00]  /*0490*/  NOP ;  /* 0x0000000000007918 */ /* 0x000fc00000000000 */
[----:B------:R-:W-:-:S00]  /*04a0*/  NOP ;  /* 0x0000000000007918 */ /* 0x000fc00000000000 */
[----:B------:R-:W-:-:S00]  /*04b0*/  NOP ;  /* 0x0000000000007918 */ /* 0x000fc00000000000 */
[----:B------:R-:W-:-:S00]  /*04c0*/  NOP ;  /* 0x0000000000007918 */ /* 0x000fc00000000000 */
[----:B------:R-:W-:-:S00]  /*04d0*/  NOP ;  /* 0x0000000000007918 */ /* 0x000fc00000000000 */
[----:B------:R-:W-:-:S00]  /*04e0*/  NOP ;  /* 0x0000000000007918 */ /* 0x000fc00000000000 */
[----:B------:R-:W-:-:S00]  /*04f0*/  NOP ;  /* 0x0000000000007918 */ /* 0x000fc00000000000 */
.L_x_1:


//--------------------- .nv.shared.triton_poi_fused_4 --------------------------
	.section	.nv.shared.triton_poi_fused_4,"aw",@nobits
	.sectionflags	@""
	.align	16
	.zero		1024


//--------------------- .nv.constant0.triton_poi_fused_4 --------------------------
	.section	.nv.constant0.triton_poi_fused_4,"a",@progbits
	.sectionflags	@""
	.align	4
.nv.constant0.triton_poi_fused_4:
	.zero		552
